//
// Generated by NVIDIA NVVM Compiler
//
// Compiler Build ID: CL-36424714
// Cuda compilation tools, release 13.0, V13.0.88
// Based on NVVM 20.0.0
//

.version 9.0
.target sm_100
.address_size 64

	// .globl	_Z14multiplicationPiS_S_

.visible .entry _Z14multiplicationPiS_S_(
	.param .u64 .ptr .align 1 _Z14multiplicationPiS_S__param_0,
	.param .u64 .ptr .align 1 _Z14multiplicationPiS_S__param_1,
	.param .u64 .ptr .align 1 _Z14multiplicationPiS_S__param_2
)
{
	.reg .b32 	%r<5>;
	.reg .b64 	%rd<11>;

	ld.param.u64 	%rd1, [_Z14multiplicationPiS_S__param_0];
	ld.param.u64 	%rd2, [_Z14multiplicationPiS_S__param_1];
	ld.param.u64 	%rd3, [_Z14multiplicationPiS_S__param_2];
	cvta.to.global.u64 	%rd4, %rd3;
	cvta.to.global.u64 	%rd5, %rd2;
	cvta.to.global.u64 	%rd6, %rd1;
	mov.u32 	%r1, %tid.x;
	mul.wide.u32 	%rd7, %r1, 4;
	add.s64 	%rd8, %rd6, %rd7;
	ld.global.u32 	%r2, [%rd8];
	add.s64 	%rd9, %rd5, %rd7;
	ld.global.u32 	%r3, [%rd9];
	mul.lo.s32 	%r4, %r3, %r2;
	add.s64 	%rd10, %rd4, %rd7;
	st.global.u32 	[%rd10], %r4;
	ret;

}


// ===== COMPILED SASS (sm_100) =====

	.target	sm_100

	.elftype	@"ET_EXEC"


//--------------------- .note.nv.tkinfo           --------------------------
	.section	.note.nv.tkinfo,"",@"SHT_NOTE"
	.sectionflags	@"SHF_NOTE_NV_TKINFO"
	.tkinfo
        /*0018*/ 	.word	0x00000002
        /*0030*/ 	.string	""
        /*0030*/ 	.string	"ptxas"
        /*0030*/ 	.string	"Cuda compilation tools, release 13.0, V13.0.88"
        /*0030*/ 	.string	"Build cuda_13.0.r13.0/compiler.36424714_0"
        /*0030*/ 	.string	"-arch sm_100 -m 64 "



//--------------------- .note.nv.cuinfo           --------------------------
	.section	.note.nv.cuinfo,"",@"SHT_NOTE"
	.sectionflags	@"SHF_NOTE_NV_CUINFO"
        /*0018*/ 	.short	0x0002
        /*001a*/ 	.short	0x0064
        /*001c*/ 	.short	0x0082
	.zero		2


//--------------------- .nv.info                  --------------------------
	.section	.nv.info,"",@"SHT_CUDA_INFO"
	.align	4


	//----- nvinfo : EIATTR_REGCOUNT
	.align		4
        /*0000*/ 	.byte	0x04, 0x2f
        /*0002*/ 	.short	(.L_1 - .L_0)
	.align		4
.L_0:
        /*0004*/ 	.word	index@(_Z14multiplicationPiS_S_)
        /*0008*/ 	.word	0x0000000c


	//----- nvinfo : EIATTR_FRAME_SIZE
	.align		4
.L_1:
        /*000c*/ 	.byte	0x04, 0x11
        /*000e*/ 	.short	(.L_3 - .L_2)
	.align		4
.L_2:
        /*0010*/ 	.word	index@(_Z14multiplicationPiS_S_)
        /*0014*/ 	.word	0x00000000


	//----- nvinfo : EIATTR_MIN_STACK_SIZE
	.align		4
.L_3:
        /*0018*/ 	.byte	0x04, 0x12
        /*001a*/ 	.short	(.L_5 - .L_4)
	.align		4
.L_4:
        /*001c*/ 	.word	index@(_Z14multiplicationPiS_S_)
        /*0020*/ 	.word	0x00000000
.L_5:


//--------------------- .nv.compat                --------------------------
	.section	.nv.compat,"",@"SHT_CUDA_COMPAT_INFO"
	.align	4
        /*0000*/ 	.byte	0x02, 0x09, 0x00, 0x00, 0x02, 0x02, 0x01, 0x00, 0x02, 0x05, 0x05, 0x00, 0x03, 0x07, 0x01, 0x01
        /*0010*/ 	.byte	0x02, 0x03, 0x00, 0x00, 0x02, 0x06, 0x01, 0x00, 0x04, 0x0b, 0x08, 0x00, 0x09, 0x00, 0x00, 0x00
        /*0020*/ 	.byte	0x00, 0x00, 0x00, 0x00


//--------------------- .nv.info._Z14multiplicationPiS_S_ --------------------------
	.section	.nv.info._Z14multiplicationPiS_S_,"",@"SHT_CUDA_INFO"
	.sectionflags	@""
	.align	4


	//----- nvinfo : EIATTR_CUDA_API_VERSION
	.align		4
        /*0000*/ 	.byte	0x04, 0x37
        /*0002*/ 	.short	(.L_7 - .L_6)
.L_6:
        /*0004*/ 	.word	0x00000082


	//----- nvinfo : EIATTR_KPARAM_INFO
	.align		4
.L_7:
        /*0008*/ 	.byte	0x04, 0x17
        /*000a*/ 	.short	(.L_9 - .L_8)
.L_8:
        /*000c*/ 	.word	0x00000000
        /*0010*/ 	.short	0x0002
        /*0012*/ 	.short	0x0010
        /*0014*/ 	.byte	0x00, 0xf5, 0x21, 0x00


	//----- nvinfo : EIATTR_KPARAM_INFO
	.align		4
.L_9:
        /*0018*/ 	.byte	0x04, 0x17
        /*001a*/ 	.short	(.L_11 - .L_10)
.L_10:
        /*001c*/ 	.word	0x00000000
        /*0020*/ 	.short	0x0001
        /*0022*/ 	.short	0x0008
        /*0024*/ 	.byte	0x00, 0xf5, 0x21, 0x00


	//----- nvinfo : EIATTR_KPARAM_INFO
	.align		4
.L_11:
        /*0028*/ 	.byte	0x04, 0x17
        /*002a*/ 	.short	(.L_13 - .L_12)
.L_12:
        /*002c*/ 	.word	0x00000000
        /*0030*/ 	.short	0x0000
        /*0032*/ 	.short	0x0000
        /*0034*/ 	.byte	0x00, 0xf5, 0x21, 0x00


	//----- nvinfo : EIATTR_SPARSE_MMA_MASK
	.align		4
.L_13:
        /*0038*/ 	.byte	0x03, 0x50
        /*003a*/ 	.short	0x0000


	//----- nvinfo : EIATTR_MAXREG_COUNT
	.align		4
        /*003c*/ 	.byte	0x03, 0x1b
        /*003e*/ 	.short	0x00ff


	//----- nvinfo : EIATTR_MERCURY_ISA_VERSION
	.align		4
        /*0040*/ 	.byte	0x03, 0x5f
        /*0042*/ 	.short	0x0101


	//----- nvinfo : EIATTR_VRC_CTA_INIT_COUNT
	.align		4
        /*0044*/ 	.byte	0x02, 0x4a
	.zero		1
	.zero		1


	//----- nvinfo : EIATTR_EXIT_INSTR_OFFSETS
	.align		4
        /*0048*/ 	.byte	0x04, 0x1c
        /*004a*/ 	.short	(.L_15 - .L_14)


	//   ....[0]....
.L_14:
        /*004c*/ 	.word	0x000000d0


	//----- nvinfo : EIATTR_CBANK_PARAM_SIZE
	.align		4
.L_15:
        /*0050*/ 	.byte	0x03, 0x19
        /*0052*/ 	.short	0x0018


	//----- nvinfo : EIATTR_PARAM_CBANK
	.align		4
        /*0054*/ 	.byte	0x04, 0x0a
        /*0056*/ 	.short	(.L_17 - .L_16)
	.align		4
.L_16:
        /*0058*/ 	.word	index@(.nv.constant0._Z14multiplicationPiS_S_)
        /*005c*/ 	.short	0x0380
        /*005e*/ 	.short	0x0018


	//----- nvinfo : EIATTR_SW_WAR
	.align		4
.L_17:
        /*0060*/ 	.byte	0x04, 0x36
        /*0062*/ 	.short	(.L_19 - .L_18)
.L_18:
        /*0064*/ 	.word	0x00000008
.L_19:


//--------------------- .nv.callgraph             --------------------------
	.section	.nv.callgraph,"",@"SHT_CUDA_CALLGRAPH"
	.align	4
	.sectionentsize	8
	.align		4
        /*0000*/ 	.word	0x00000000
	.align		4
        /*0004*/ 	.word	0xffffffff
	.align		4
        /*0008*/ 	.word	0x00000000
	.align		4
        /*000c*/ 	.word	0xfffffffe
	.align		4
        /*0010*/ 	.word	0x00000000
	.align		4
        /*0014*/ 	.word	0xfffffffd
	.align		4
        /*0018*/ 	.word	0x00000000
	.align		4
        /*001c*/ 	.word	0xfffffffc


//--------------------- .text._Z14multiplicationPiS_S_ --------------------------
	.section	.text._Z14multiplicationPiS_S_,"ax",@progbits
	.align	128
        .global         _Z14multiplicationPiS_S_
        .type           _Z14multiplicationPiS_S_,@function
        .size           _Z14multiplicationPiS_S_,(.L_x_1 - _Z14multiplicationPiS_S_)
        .other          _Z14multiplicationPiS_S_,@"STO_CUDA_ENTRY STV_DEFAULT"
_Z14multiplicationPiS_S_:
.text._Z14multiplicationPiS_S_:
[----:B------:R-:W-:Y:S01]  /*0000*/  LDC R1, c[0x0][0x37c] ;  /* 0x0000df00ff017b82 */ /* 0x000fe20000000800 */
[----:B------:R-:W0:Y:S07]  /*0010*/  S2R R9, SR_TID.X ;  /* 0x0000000000097919 */ /* 0x000e2e0000002100 */
[----:B------:R-:W0:Y:S01]  /*0020*/  LDC.64 R2, c[0x0][0x380] ;  /* 0x0000e000ff027b82 */ /* 0x000e220000000a00 */
[----:B------:R-:W1:Y:S07]  /*0030*/  LDCU.64 UR4, c[0x0][0x358] ;  /* 0x00006b00ff0477ac */ /* 0x000e6e0008000a00 */
[----:B------:R-:W2:Y:S08]  /*0040*/  LDC.64 R4, c[0x0][0x388] ;  /* 0x0000e200ff047b82 */ /* 0x000eb00000000a00 */
[----:B------:R-:W3:Y:S01]  /*0050*/  LDC.64 R6, c[0x0][0x390] ;  /* 0x0000e400ff067b82 */ /* 0x000ee20000000a00 */
[----:B0-----:R-:W-:-:S04]  /*0060*/  IMAD.WIDE.U32 R2, R9, 0x4, R2 ;  /* 0x0000000409027825 */ /* 0x001fc800078e0002 */
[C---:B--2---:R-:W-:Y:S02]  /*0070*/  IMAD.WIDE.U32 R4, R9.reuse, 0x4, R4 ;  /* 0x0000000409047825 */ /* 0x044fe400078e0004 */
[----:B-1----:R-:W2:Y:S04]  /*0080*/  LDG.E R2, desc[UR4][R2.64] ;  /* 0x0000000402027981 */ /* 0x002ea8000c1e1900 */
[----:B------:R-:W2:Y:S01]  /*0090*/  LDG.E R5, desc[UR4][R4.64] ;  /* 0x0000000404057981 */ /* 0x000ea2000c1e1900 */
[----:B---3--:R-:W-:-:S04]  /*00a0*/  IMAD.WIDE.U32 R6, R9, 0x4, R6 ;  /* 0x0000000409067825 */ /* 0x008fc800078e0006 */
[----:B--2---:R-:W-:-:S05]  /*00b0*/  IMAD R9, R2, R5, RZ ;  /* 0x0000000502097224 */ /* 0x004fca00078e02ff */
[----:B------:R-:W-:Y:S01]  /*00c0*/  STG.E desc[UR4][R6.64], R9 ;  /* 0x0000000906007986 */ /* 0x000fe2000c101904 */
[----:B------:R-:W-:Y:S05]  /*00d0*/  EXIT ;  /* 0x000000000000794d */ /* 0x000fea0003800000 */
.L_x_0:
[----:B------:R-:W-:-:S00]  /*00e0*/  BRA `(.L_x_0) ;  /* 0xfffffffc00fc7947 */ /* 0x000fc0000383ffff */
[----:B------:R-:W-:-:S00]  /*00f0*/  NOP ;  /* 0x0000000000007918 */ /* 0x000fc00000000000 */
        /* <DEDUP_REMOVED lines=8> */
.L_x_1:


//--------------------- .nv.shared.reserved.0     --------------------------
	.section	.nv.shared.reserved.0,"aw",@nobits
	.weak		__nv_reservedSMEM_offset_0_alias
	.size		__nv_reservedSMEM_offset_0_alias, 0, 64
	.other		__nv_reservedSMEM_offset_0_alias,@"STO_CUDA_RESERVED_SHARED STV_DEFAULT"
__nv_reservedSMEM_offset_0_alias:
	.zero		0
	.zero		64


//--------------------- .nv.constant0._Z14multiplicationPiS_S_ --------------------------
	.section	.nv.constant0._Z14multiplicationPiS_S_,"a",@progbits
	.sectionflags	@""
	.align	4
.nv.constant0._Z14multiplicationPiS_S_:
	.zero		920


//--------------------- SYMBOLS --------------------------

	.type		.nv.reservedSmem.offset0,@object
	.size		.nv.reservedSmem.offset0,0x4
